	.headerflags	@"EF_CUDA_TEXMODE_UNIFIED EF_CUDA_64BIT_ADDRESS EF_CUDA_ACCELERATORS EF_CUDA_SM90 EF_CUDA_VIRTUAL_SM(EF_CUDA_SM90)"
	.elftype	@"ET_EXEC"


//--------------------- .nv.info                  --------------------------
	.section	.nv.info,"",@"SHT_CUDA_INFO"
	.align	4


	//----- nvinfo : EIATTR_REGCOUNT
	.align		4
        /*0000*/ 	.byte	0x04, 0x2f
        /*0002*/ 	.short	(.L_1 - .L_0)
	.align		4
.L_0:
        /*0004*/ 	.word	index@(triton_poi_fused_convolution_13)
        /*0008*/ 	.word	0x0000000a


	//----- nvinfo : EIATTR_MIN_STACK_SIZE
	.align		4
.L_1:
        /*000c*/ 	.byte	0x04, 0x12
        /*000e*/ 	.short	(.L_3 - .L_2)
	.align		4
.L_2:
        /*0010*/ 	.word	index@(triton_poi_fused_convolution_13)
        /*0014*/ 	.word	0x00000000


	//----- nvinfo : EIATTR_FRAME_SIZE
	.align		4
.L_3:
        /*0018*/ 	.byte	0x04, 0x11
        /*001a*/ 	.short	(.L_5 - .L_4)
	.align		4
.L_4:
        /*001c*/ 	.word	index@(triton_poi_fused_convolution_13)
        /*0020*/ 	.word	0x00000000


	//----- nvinfo : EIATTR_MIN_STACK_SIZE
	.align		4
.L_5:
        /*0024*/ 	.byte	0x04, 0x12
        /*0026*/ 	.short	(.L_7 - .L_6)
	.align		4
.L_6:
        /*0028*/ 	.word	index@(triton_poi_fused_convolution_13)
        /*002c*/ 	.word	0x00000000
.L_7:


//--------------------- .nv.info.triton_poi_fused_convolution_13 --------------------------
	.section	.nv.info.triton_poi_fused_convolution_13,"",@"SHT_CUDA_INFO"
	.sectionflags	@""
	.align	4


	//----- nvinfo : EIATTR_CUDA_API_VERSION
	.align		4
        /*0000*/ 	.byte	0x04, 0x37
        /*0002*/ 	.short	(.L_9 - .L_8)
.L_8:
        /*0004*/ 	.word	0x0000007c


	//----- nvinfo : EIATTR_KPARAM_INFO
	.align		4
.L_9:
        /*0008*/ 	.byte	0x04, 0x17
        /*000a*/ 	.short	(.L_11 - .L_10)
.L_10:
        /*000c*/ 	.word	0x00000000
        /*0010*/ 	.short	0x0002
        /*0012*/ 	.short	0x0010
        /*0014*/ 	.byte	0x00, 0xf0, 0x11, 0x00


	//----- nvinfo : EIATTR_KPARAM_INFO
	.align		4
.L_11:
        /*0018*/ 	.byte	0x04, 0x17
        /*001a*/ 	.short	(.L_13 - .L_12)
.L_12:
        /*001c*/ 	.word	0x00000000
        /*0020*/ 	.short	0x0001
        /*0022*/ 	.short	0x0008
        /*0024*/ 	.byte	0x00, 0xf4, 0x21, 0x00


	//----- nvinfo : EIATTR_KPARAM_INFO
	.align		4
.L_13:
        /*0028*/ 	.byte	0x04, 0x17
        /*002a*/ 	.short	(.L_15 - .L_14)
.L_14:
        /*002c*/ 	.word	0x00000000
        /*0030*/ 	.short	0x0000
        /*0032*/ 	.short	0x0000
        /*0034*/ 	.byte	0x00, 0xf4, 0x21, 0x00


	//----- nvinfo : EIATTR_SPARSE_MMA_MASK
	.align		4
.L_15:
        /*0038*/ 	.byte	0x03, 0x50
        /*003a*/ 	.short	0x0000


	//----- nvinfo : EIATTR_MAXREG_COUNT
	.align		4
        /*003c*/ 	.byte	0x03, 0x1b
        /*003e*/ 	.short	0x00ff


	//----- nvinfo : EIATTR_EXIT_INSTR_OFFSETS
	.align		4
        /*0040*/ 	.byte	0x04, 0x1c
        /*0042*/ 	.short	(.L_17 - .L_16)


	//   ....[0]....
.L_16:
        /*0044*/ 	.word	0x00000100


	//   ....[1]....
        /*0048*/ 	.word	0x00000120


	//----- nvinfo : EIATTR_REQNTID
	.align		4
.L_17:
        /*004c*/ 	.byte	0x04, 0x10
        /*004e*/ 	.short	(.L_19 - .L_18)
.L_18:
        /*0050*/ 	.word	0x00000020
        /*0054*/ 	.word	0x00000001
        /*0058*/ 	.word	0x00000001


	//----- nvinfo : EIATTR_CBANK_PARAM_SIZE
	.align		4
.L_19:
        /*005c*/ 	.byte	0x03, 0x19
        /*005e*/ 	.short	0x0014


	//----- nvinfo : EIATTR_PARAM_CBANK
	.align		4
        /*0060*/ 	.byte	0x04, 0x0a
        /*0062*/ 	.short	(.L_21 - .L_20)
	.align		4
.L_20:
        /*0064*/ 	.word	index@(.nv.constant0.triton_poi_fused_convolution_13)
        /*0068*/ 	.short	0x0210
        /*006a*/ 	.short	0x0014


	//----- nvinfo : EIATTR_SW_WAR
	.align		4
.L_21:
        /*006c*/ 	.byte	0x04, 0x36
        /*006e*/ 	.short	(.L_23 - .L_22)
.L_22:
        /*0070*/ 	.word	0x00000008
.L_23:


//--------------------- .nv.callgraph             --------------------------
	.section	.nv.callgraph,"",@"SHT_CUDA_CALLGRAPH"
	.align	4
	.sectionentsize	8
	.align		4
        /*0000*/ 	.word	0x00000000
	.align		4
        /*0004*/ 	.word	0xffffffff
	.align		4
        /*0008*/ 	.word	0x00000000
	.align		4
        /*000c*/ 	.word	0xfffffffe
	.align		4
        /*0010*/ 	.word	0x00000000
	.align		4
        /*0014*/ 	.word	0xfffffffd
	.align		4
        /*0018*/ 	.word	0x00000000
	.align		4
        /*001c*/ 	.word	0xfffffffc


//--------------------- .text.triton_poi_fused_convolution_13 --------------------------
	.section	.text.triton_poi_fused_convolution_13,"ax",@progbits
	.align	128
        .global         triton_poi_fused_convolution_13
        .type           triton_poi_fused_convolution_13,@function
        .size           triton_poi_fused_convolution_13,(.L_x_1 - triton_poi_fused_convolution_13)
        .other          triton_poi_fused_convolution_13,@"STO_CUDA_ENTRY STV_DEFAULT"
triton_poi_fused_convolution_13:
.text.triton_poi_fused_convolution_13:
[----:B------:R-:W0:Y:S02]  /*0000*/  LDC R1, c[0x0][0x28] ;  /* 0x00000a00ff017b82 */ /* 0x000e240000000800 */
[----:B------:R-:W1:Y:S01]  /*0010*/  S2R R6, SR_TID.X ;  /* 0x0000000000067919 */ /* 0x000e620000002100 */
[----:B------:R-:W2:Y:S01]  /*0020*/  LDC.64 R2, c[0x0][0x210] ;  /* 0x00008400ff027b82 */ /* 0x000ea20000000a00 */
[----:B------:R-:W-:Y:S01]  /*0030*/  ULDC.64 UR4, c[0x0][0x208] ;  /* 0x0000820000047ab9 */ /* 0x000fe20000000a00 */
[----:B------:R-:W3:Y:S06]  /*0040*/  S2R R7, SR_CTAID.X ;  /* 0x0000000000077919 */ /* 0x000eec0000002500 */
[----:B------:R-:W4:Y:S01]  /*0050*/  LDC.64 R4, c[0x0][0x218] ;  /* 0x00008600ff047b82 */ /* 0x000f220000000a00 */
[----:B-1----:R-:W-:Y:S01]  /*0060*/  LOP3.LUT R0, R6, 0x3, RZ, 0xc0, !PT ;  /* 0x0000000306007812 */ /* 0x002fe200078ec0ff */
[----:B----4-:R-:W4:Y:S04]  /*0070*/  LDG.E R5, desc[UR4][R4.64] ;  /* 0x0000000404057981 */ /* 0x010f28000c1e1900 */
[----:B---3--:R-:W-:-:S02]  /*0080*/  IMAD R7, R7, 0x4, R0 ;  /* 0x0000000407077824 */ /* 0x008fc400078e0200 */
[----:B------:R-:W-:Y:S02]  /*0090*/  IMAD.MOV.U32 R0, RZ, RZ, RZ ;  /* 0x000000ffff007224 */ /* 0x000fe400078e00ff */
[C---:B--2---:R-:W-:Y:S01]  /*00a0*/  IMAD.WIDE R2, R7.reuse, 0x4, R2 ;  /* 0x0000000407027825 */ /* 0x044fe200078e0202 */
[----:B------:R-:W-:-:S13]  /*00b0*/  ISETP.GE.AND P0, PT, R7, 0x4, PT ;  /* 0x000000040700780c */ /* 0x000fda0003f06270 */
[----:B------:R-:W4:Y:S01]  /*00c0*/  @!P0 LDG.E R0, desc[UR4][R2.64] ;  /* 0x0000000402008981 */ /* 0x000f22000c1e1900 */
[----:B------:R-:W-:-:S04]  /*00d0*/  LOP3.LUT P0, RZ, R6, 0x1c, RZ, 0xc0, !PT ;  /* 0x0000001c06ff7812 */ /* 0x000fc8000780c0ff */
[----:B------:R-:W-:Y:S01]  /*00e0*/  ISETP.LT.AND P0, PT, R7, 0x4, !P0 ;  /* 0x000000040700780c */ /* 0x000fe20004701270 */
[----:B----4-:R-:W-:-:S12]  /*00f0*/  FADD R7, R5, R0 ;  /* 0x0000000005077221 */ /* 0x010fd80000000000 */
[----:B------:R-:W-:Y:S05]  /*0100*/  @!P0 EXIT ;  /* 0x000000000000894d */ /* 0x000fea0003800000 */
[----:B------:R-:W-:Y:S01]  /*0110*/  STG.E desc[UR4][R2.64], R7 ;  /* 0x0000000702007986 */ /* 0x000fe2000c101904 */
[----:B------:R-:W-:Y:S05]  /*0120*/  EXIT ;  /* 0x000000000000794d */ /* 0x000fea0003800000 */
.L_x_0:
[----:B------:R-:W-:-:S00]  /*0130*/  BRA `(.L_x_0) ;  /* 0xfffffffc00fc7947 */ /* 0x000fc0000383ffff */
[----:B------:R-:W-:-:S00]  /*0140*/  NOP ;  /* 0x0000000000007918 */ /* 0x000fc00000000000 */
        /* <DEDUP_REMOVED lines=11> */
.L_x_1:


//--------------------- .nv.constant0.triton_poi_fused_convolution_13 --------------------------
	.section	.nv.constant0.triton_poi_fused_convolution_13,"a",@progbits
	.sectionflags	@""
	.align	4
.nv.constant0.triton_poi_fused_convolution_13:
	.zero		548
